//
// Generated by NVIDIA NVVM Compiler
//
// Compiler Build ID: CL-36424714
// Cuda compilation tools, release 13.0, V13.0.88
// Based on NVVM 20.0.0
//

.version 9.0
.target sm_100
.address_size 64

	// .globl	_Z27cuda_secp256k1_pubkey_batchPKhPhj

.visible .entry _Z27cuda_secp256k1_pubkey_batchPKhPhj(
	.param .u64 .ptr .align 1 _Z27cuda_secp256k1_pubkey_batchPKhPhj_param_0,
	.param .u64 .ptr .align 1 _Z27cuda_secp256k1_pubkey_batchPKhPhj_param_1,
	.param .u32 _Z27cuda_secp256k1_pubkey_batchPKhPhj_param_2
)
{
	.reg .pred 	%p<2>;
	.reg .b16 	%rs<2>;
	.reg .b32 	%r<7>;
	.reg .b64 	%rd<5>;

	ld.param.u64 	%rd1, [_Z27cuda_secp256k1_pubkey_batchPKhPhj_param_1];
	ld.param.u32 	%r2, [_Z27cuda_secp256k1_pubkey_batchPKhPhj_param_2];
	mov.u32 	%r3, %ctaid.x;
	mov.u32 	%r4, %ntid.x;
	mov.u32 	%r5, %tid.x;
	mad.lo.s32 	%r1, %r3, %r4, %r5;
	setp.ge.u32 	%p1, %r1, %r2;
	@%p1 bra 	$L__BB0_2;
	cvta.to.global.u64 	%rd2, %rd1;
	shl.b32 	%r6, %r1, 6;
	cvt.u64.u32 	%rd3, %r6;
	add.s64 	%rd4, %rd2, %rd3;
	mov.b16 	%rs1, 0;
	st.global.u8 	[%rd4], %rs1;
	st.global.u8 	[%rd4+1], %rs1;
	st.global.u8 	[%rd4+2], %rs1;
	st.global.u8 	[%rd4+3], %rs1;
	st.global.u8 	[%rd4+4], %rs1;
	st.global.u8 	[%rd4+5], %rs1;
	st.global.u8 	[%rd4+6], %rs1;
	st.global.u8 	[%rd4+7], %rs1;
	st.global.u8 	[%rd4+8], %rs1;
	st.global.u8 	[%rd4+9], %rs1;
	st.global.u8 	[%rd4+10], %rs1;
	st.global.u8 	[%rd4+11], %rs1;
	st.global.u8 	[%rd4+12], %rs1;
	st.global.u8 	[%rd4+13], %rs1;
	st.global.u8 	[%rd4+14], %rs1;
	st.global.u8 	[%rd4+15], %rs1;
	st.global.u8 	[%rd4+16], %rs1;
	st.global.u8 	[%rd4+17], %rs1;
	st.global.u8 	[%rd4+18], %rs1;
	st.global.u8 	[%rd4+19], %rs1;
	st.global.u8 	[%rd4+20], %rs1;
	st.global.u8 	[%rd4+21], %rs1;
	st.global.u8 	[%rd4+22], %rs1;
	st.global.u8 	[%rd4+23], %rs1;
	st.global.u8 	[%rd4+24], %rs1;
	st.global.u8 	[%rd4+25], %rs1;
	st.global.u8 	[%rd4+26], %rs1;
	st.global.u8 	[%rd4+27], %rs1;
	st.global.u8 	[%rd4+28], %rs1;
	st.global.u8 	[%rd4+29], %rs1;
	st.global.u8 	[%rd4+30], %rs1;
	st.global.u8 	[%rd4+31], %rs1;
	st.global.u8 	[%rd4+32], %rs1;
	st.global.u8 	[%rd4+33], %rs1;
	st.global.u8 	[%rd4+34], %rs1;
	st.global.u8 	[%rd4+35], %rs1;
	st.global.u8 	[%rd4+36], %rs1;
	st.global.u8 	[%rd4+37], %rs1;
	st.global.u8 	[%rd4+38], %rs1;
	st.global.u8 	[%rd4+39], %rs1;
	st.global.u8 	[%rd4+40], %rs1;
	st.global.u8 	[%rd4+41], %rs1;
	st.global.u8 	[%rd4+42], %rs1;
	st.global.u8 	[%rd4+43], %rs1;
	st.global.u8 	[%rd4+44], %rs1;
	st.global.u8 	[%rd4+45], %rs1;
	st.global.u8 	[%rd4+46], %rs1;
	st.global.u8 	[%rd4+47], %rs1;
	st.global.u8 	[%rd4+48], %rs1;
	st.global.u8 	[%rd4+49], %rs1;
	st.global.u8 	[%rd4+50], %rs1;
	st.global.u8 	[%rd4+51], %rs1;
	st.global.u8 	[%rd4+52], %rs1;
	st.global.u8 	[%rd4+53], %rs1;
	st.global.u8 	[%rd4+54], %rs1;
	st.global.u8 	[%rd4+55], %rs1;
	st.global.u8 	[%rd4+56], %rs1;
	st.global.u8 	[%rd4+57], %rs1;
	st.global.u8 	[%rd4+58], %rs1;
	st.global.u8 	[%rd4+59], %rs1;
	st.global.u8 	[%rd4+60], %rs1;
	st.global.u8 	[%rd4+61], %rs1;
	st.global.u8 	[%rd4+62], %rs1;
	st.global.u8 	[%rd4+63], %rs1;
$L__BB0_2:
	ret;

}
	// .globl	_Z23cuda_bip32_derive_batchPKhPKjPhj
.visible .entry _Z23cuda_bip32_derive_batchPKhPKjPhj(
	.param .u64 .ptr .align 1 _Z23cuda_bip32_derive_batchPKhPKjPhj_param_0,
	.param .u64 .ptr .align 1 _Z23cuda_bip32_derive_batchPKhPKjPhj_param_1,
	.param .u64 .ptr .align 1 _Z23cuda_bip32_derive_batchPKhPKjPhj_param_2,
	.param .u32 _Z23cuda_bip32_derive_batchPKhPKjPhj_param_3
)
{
	.reg .pred 	%p<2>;
	.reg .b16 	%rs<33>;
	.reg .b32 	%r<8>;
	.reg .b64 	%rd<9>;

	ld.param.u64 	%rd1, [_Z23cuda_bip32_derive_batchPKhPKjPhj_param_0];
	ld.param.u64 	%rd2, [_Z23cuda_bip32_derive_batchPKhPKjPhj_param_2];
	ld.param.u32 	%r2, [_Z23cuda_bip32_derive_batchPKhPKjPhj_param_3];
	mov.u32 	%r3, %ctaid.x;
	mov.u32 	%r4, %ntid.x;
	mov.u32 	%r5, %tid.x;
	mad.lo.s32 	%r1, %r3, %r4, %r5;
	setp.ge.u32 	%p1, %r1, %r2;
	@%p1 bra 	$L__BB1_2;
	cvta.to.global.u64 	%rd3, %rd1;
	cvta.to.global.u64 	%rd4, %rd2;
	shl.b32 	%r6, %r1, 5;
	shl.b32 	%r7, %r1, 6;
	cvt.u64.u32 	%rd5, %r7;
	add.s64 	%rd6, %rd3, %rd5;
	ld.global.u8 	%rs1, [%rd6];
	cvt.u64.u32 	%rd7, %r6;
	add.s64 	%rd8, %rd4, %rd7;
	st.global.u8 	[%rd8], %rs1;
	ld.global.u8 	%rs2, [%rd6+1];
	st.global.u8 	[%rd8+1], %rs2;
	ld.global.u8 	%rs3, [%rd6+2];
	st.global.u8 	[%rd8+2], %rs3;
	ld.global.u8 	%rs4, [%rd6+3];
	st.global.u8 	[%rd8+3], %rs4;
	ld.global.u8 	%rs5, [%rd6+4];
	st.global.u8 	[%rd8+4], %rs5;
	ld.global.u8 	%rs6, [%rd6+5];
	st.global.u8 	[%rd8+5], %rs6;
	ld.global.u8 	%rs7, [%rd6+6];
	st.global.u8 	[%rd8+6], %rs7;
	ld.global.u8 	%rs8, [%rd6+7];
	st.global.u8 	[%rd8+7], %rs8;
	ld.global.u8 	%rs9, [%rd6+8];
	st.global.u8 	[%rd8+8], %rs9;
	ld.global.u8 	%rs10, [%rd6+9];
	st.global.u8 	[%rd8+9], %rs10;
	ld.global.u8 	%rs11, [%rd6+10];
	st.global.u8 	[%rd8+10], %rs11;
	ld.global.u8 	%rs12, [%rd6+11];
	st.global.u8 	[%rd8+11], %rs12;
	ld.global.u8 	%rs13, [%rd6+12];
	st.global.u8 	[%rd8+12], %rs13;
	ld.global.u8 	%rs14, [%rd6+13];
	st.global.u8 	[%rd8+13], %rs14;
	ld.global.u8 	%rs15, [%rd6+14];
	st.global.u8 	[%rd8+14], %rs15;
	ld.global.u8 	%rs16, [%rd6+15];
	st.global.u8 	[%rd8+15], %rs16;
	ld.global.u8 	%rs17, [%rd6+16];
	st.global.u8 	[%rd8+16], %rs17;
	ld.global.u8 	%rs18, [%rd6+17];
	st.global.u8 	[%rd8+17], %rs18;
	ld.global.u8 	%rs19, [%rd6+18];
	st.global.u8 	[%rd8+18], %rs19;
	ld.global.u8 	%rs20, [%rd6+19];
	st.global.u8 	[%rd8+19], %rs20;
	ld.global.u8 	%rs21, [%rd6+20];
	st.global.u8 	[%rd8+20], %rs21;
	ld.global.u8 	%rs22, [%rd6+21];
	st.global.u8 	[%rd8+21], %rs22;
	ld.global.u8 	%rs23, [%rd6+22];
	st.global.u8 	[%rd8+22], %rs23;
	ld.global.u8 	%rs24, [%rd6+23];
	st.global.u8 	[%rd8+23], %rs24;
	ld.global.u8 	%rs25, [%rd6+24];
	st.global.u8 	[%rd8+24], %rs25;
	ld.global.u8 	%rs26, [%rd6+25];
	st.global.u8 	[%rd8+25], %rs26;
	ld.global.u8 	%rs27, [%rd6+26];
	st.global.u8 	[%rd8+26], %rs27;
	ld.global.u8 	%rs28, [%rd6+27];
	st.global.u8 	[%rd8+27], %rs28;
	ld.global.u8 	%rs29, [%rd6+28];
	st.global.u8 	[%rd8+28], %rs29;
	ld.global.u8 	%rs30, [%rd6+29];
	st.global.u8 	[%rd8+29], %rs30;
	ld.global.u8 	%rs31, [%rd6+30];
	st.global.u8 	[%rd8+30], %rs31;
	ld.global.u8 	%rs32, [%rd6+31];
	st.global.u8 	[%rd8+31], %rs32;
$L__BB1_2:
	ret;

}


// ===== COMPILED SASS (sm_100) =====

	.target	sm_100

	.elftype	@"ET_EXEC"


//--------------------- .note.nv.tkinfo           --------------------------
	.section	.note.nv.tkinfo,"",@"SHT_NOTE"
	.sectionflags	@"SHF_NOTE_NV_TKINFO"
	.tkinfo
        /*0018*/ 	.word	0x00000002
        /*0030*/ 	.string	""
        /*0030*/ 	.string	"ptxas"
        /*0030*/ 	.string	"Cuda compilation tools, release 13.0, V13.0.88"
        /*0030*/ 	.string	"Build cuda_13.0.r13.0/compiler.36424714_0"
        /*0030*/ 	.string	"-arch sm_100 -m 64 "



//--------------------- .note.nv.cuinfo           --------------------------
	.section	.note.nv.cuinfo,"",@"SHT_NOTE"
	.sectionflags	@"SHF_NOTE_NV_CUINFO"
        /*0018*/ 	.short	0x0002
        /*001a*/ 	.short	0x0064
        /*001c*/ 	.short	0x0082
	.zero		2


//--------------------- .nv.info                  --------------------------
	.section	.nv.info,"",@"SHT_CUDA_INFO"
	.align	4


	//----- nvinfo : EIATTR_REGCOUNT
	.align		4
        /*0000*/ 	.byte	0x04, 0x2f
        /*0002*/ 	.short	(.L_1 - .L_0)
	.align		4
.L_0:
        /*0004*/ 	.word	index@(_Z27cuda_secp256k1_pubkey_batchPKhPhj)
        /*0008*/ 	.word	0x00000006


	//----- nvinfo : EIATTR_FRAME_SIZE
	.align		4
.L_1:
        /*000c*/ 	.byte	0x04, 0x11
        /*000e*/ 	.short	(.L_3 - .L_2)
	.align		4
.L_2:
        /*0010*/ 	.word	index@(_Z27cuda_secp256k1_pubkey_batchPKhPhj)
        /*0014*/ 	.word	0x00000000


	//----- nvinfo : EIATTR_REGCOUNT
	.align		4
.L_3:
        /*0018*/ 	.byte	0x04, 0x2f
        /*001a*/ 	.short	(.L_5 - .L_4)
	.align		4
.L_4:
        /*001c*/ 	.word	index@(_Z23cuda_bip32_derive_batchPKhPKjPhj)
        /*0020*/ 	.word	0x00000014


	//----- nvinfo : EIATTR_FRAME_SIZE
	.align		4
.L_5:
        /*0024*/ 	.byte	0x04, 0x11
        /*0026*/ 	.short	(.L_7 - .L_6)
	.align		4
.L_6:
        /*0028*/ 	.word	index@(_Z23cuda_bip32_derive_batchPKhPKjPhj)
        /*002c*/ 	.word	0x00000000


	//----- nvinfo : EIATTR_MIN_STACK_SIZE
	.align		4
.L_7:
        /*0030*/ 	.byte	0x04, 0x12
        /*0032*/ 	.short	(.L_9 - .L_8)
	.align		4
.L_8:
        /*0034*/ 	.word	index@(_Z23cuda_bip32_derive_batchPKhPKjPhj)
        /*0038*/ 	.word	0x00000000


	//----- nvinfo : EIATTR_MIN_STACK_SIZE
	.align		4
.L_9:
        /*003c*/ 	.byte	0x04, 0x12
        /*003e*/ 	.short	(.L_11 - .L_10)
	.align		4
.L_10:
        /*0040*/ 	.word	index@(_Z27cuda_secp256k1_pubkey_batchPKhPhj)
        /*0044*/ 	.word	0x00000000
.L_11:


//--------------------- .nv.compat                --------------------------
	.section	.nv.compat,"",@"SHT_CUDA_COMPAT_INFO"
	.align	4
        /*0000*/ 	.byte	0x02, 0x09, 0x00, 0x00, 0x02, 0x02, 0x01, 0x00, 0x02, 0x05, 0x05, 0x00, 0x03, 0x07, 0x01, 0x01
        /*0010*/ 	.byte	0x02, 0x03, 0x00, 0x00, 0x02, 0x06, 0x01, 0x00, 0x04, 0x0b, 0x08, 0x00, 0x09, 0x00, 0x00, 0x00
        /*0020*/ 	.byte	0x00, 0x00, 0x00, 0x00


//--------------------- .nv.info._Z23cuda_bip32_derive_batchPKhPKjPhj --------------------------
	.section	.nv.info._Z23cuda_bip32_derive_batchPKhPKjPhj,"",@"SHT_CUDA_INFO"
	.sectionflags	@""
	.align	4


	//----- nvinfo : EIATTR_CUDA_API_VERSION
	.align		4
        /*0000*/ 	.byte	0x04, 0x37
        /*0002*/ 	.short	(.L_13 - .L_12)
.L_12:
        /*0004*/ 	.word	0x00000082


	//----- nvinfo : EIATTR_KPARAM_INFO
	.align		4
.L_13:
        /*0008*/ 	.byte	0x04, 0x17
        /*000a*/ 	.short	(.L_15 - .L_14)
.L_14:
        /*000c*/ 	.word	0x00000000
        /*0010*/ 	.short	0x0003
        /*0012*/ 	.short	0x0018
        /*0014*/ 	.byte	0x00, 0xf0, 0x11, 0x00


	//----- nvinfo : EIATTR_KPARAM_INFO
	.align		4
.L_15:
        /*0018*/ 	.byte	0x04, 0x17
        /*001a*/ 	.short	(.L_17 - .L_16)
.L_16:
        /*001c*/ 	.word	0x00000000
        /*0020*/ 	.short	0x0002
        /*0022*/ 	.short	0x0010
        /*0024*/ 	.byte	0x00, 0xf5, 0x21, 0x00


	//----- nvinfo : EIATTR_KPARAM_INFO
	.align		4
.L_17:
        /*0028*/ 	.byte	0x04, 0x17
        /*002a*/ 	.short	(.L_19 - .L_18)
.L_18:
        /*002c*/ 	.word	0x00000000
        /*0030*/ 	.short	0x0001
        /*0032*/ 	.short	0x0008
        /*0034*/ 	.byte	0x00, 0xf5, 0x21, 0x00


	//----- nvinfo : EIATTR_KPARAM_INFO
	.align		4
.L_19:
        /*0038*/ 	.byte	0x04, 0x17
        /*003a*/ 	.short	(.L_21 - .L_20)
.L_20:
        /*003c*/ 	.word	0x00000000
        /*0040*/ 	.short	0x0000
        /*0042*/ 	.short	0x0000
        /*0044*/ 	.byte	0x00, 0xf5, 0x21, 0x00


	//----- nvinfo : EIATTR_SPARSE_MMA_MASK
	.align		4
.L_21:
        /*0048*/ 	.byte	0x03, 0x50
        /*004a*/ 	.short	0x0000


	//----- nvinfo : EIATTR_MAXREG_COUNT
	.align		4
        /*004c*/ 	.byte	0x03, 0x1b
        /*004e*/ 	.short	0x00ff


	//----- nvinfo : EIATTR_MERCURY_ISA_VERSION
	.align		4
        /*0050*/ 	.byte	0x03, 0x5f
        /*0052*/ 	.short	0x0101


	//----- nvinfo : EIATTR_VRC_CTA_INIT_COUNT
	.align		4
        /*0054*/ 	.byte	0x02, 0x4a
	.zero		1
	.zero		1


	//----- nvinfo : EIATTR_EXIT_INSTR_OFFSETS
	.align		4
        /*0058*/ 	.byte	0x04, 0x1c
        /*005a*/ 	.short	(.L_23 - .L_22)


	//   ....[0]....
.L_22:
        /*005c*/ 	.word	0x00000070


	//   ....[1]....
        /*0060*/ 	.word	0x000004f0


	//----- nvinfo : EIATTR_CBANK_PARAM_SIZE
	.align		4
.L_23:
        /*0064*/ 	.byte	0x03, 0x19
        /*0066*/ 	.short	0x001c


	//----- nvinfo : EIATTR_PARAM_CBANK
	.align		4
        /*0068*/ 	.byte	0x04, 0x0a
        /*006a*/ 	.short	(.L_25 - .L_24)
	.align		4
.L_24:
        /*006c*/ 	.word	index@(.nv.constant0._Z23cuda_bip32_derive_batchPKhPKjPhj)
        /*0070*/ 	.short	0x0380
        /*0072*/ 	.short	0x001c


	//----- nvinfo : EIATTR_SW_WAR
	.align		4
.L_25:
        /*0074*/ 	.byte	0x04, 0x36
        /*0076*/ 	.short	(.L_27 - .L_26)
.L_26:
        /*0078*/ 	.word	0x00000008
.L_27:


//--------------------- .nv.info._Z27cuda_secp256k1_pubkey_batchPKhPhj --------------------------
	.section	.nv.info._Z27cuda_secp256k1_pubkey_batchPKhPhj,"",@"SHT_CUDA_INFO"
	.sectionflags	@""
	.align	4


	//----- nvinfo : EIATTR_CUDA_API_VERSION
	.align		4
        /*0000*/ 	.byte	0x04, 0x37
        /*0002*/ 	.short	(.L_29 - .L_28)
.L_28:
        /*0004*/ 	.word	0x00000082


	//----- nvinfo : EIATTR_KPARAM_INFO
	.align		4
.L_29:
        /*0008*/ 	.byte	0x04, 0x17
        /*000a*/ 	.short	(.L_31 - .L_30)
.L_30:
        /*000c*/ 	.word	0x00000000
        /*0010*/ 	.short	0x0002
        /*0012*/ 	.short	0x0010
        /*0014*/ 	.byte	0x00, 0xf0, 0x11, 0x00


	//----- nvinfo : EIATTR_KPARAM_INFO
	.align		4
.L_31:
        /*0018*/ 	.byte	0x04, 0x17
        /*001a*/ 	.short	(.L_33 - .L_32)
.L_32:
        /*001c*/ 	.word	0x00000000
        /*0020*/ 	.short	0x0001
        /*0022*/ 	.short	0x0008
        /*0024*/ 	.byte	0x00, 0xf5, 0x21, 0x00


	//----- nvinfo : EIATTR_KPARAM_INFO
	.align		4
.L_33:
        /*0028*/ 	.byte	0x04, 0x17
        /*002a*/ 	.short	(.L_35 - .L_34)
.L_34:
        /*002c*/ 	.word	0x00000000
        /*0030*/ 	.short	0x0000
        /*0032*/ 	.short	0x0000
        /*0034*/ 	.byte	0x00, 0xf5, 0x21, 0x00


	//----- nvinfo : EIATTR_SPARSE_MMA_MASK
	.align		4
.L_35:
        /*0038*/ 	.byte	0x03, 0x50
        /*003a*/ 	.short	0x0000


	//----- nvinfo : EIATTR_MAXREG_COUNT
	.align		4
        /*003c*/ 	.byte	0x03, 0x1b
        /*003e*/ 	.short	0x00ff


	//----- nvinfo : EIATTR_MERCURY_ISA_VERSION
	.align		4
        /*0040*/ 	.byte	0x03, 0x5f
        /*0042*/ 	.short	0x0101


	//----- nvinfo : EIATTR_VRC_CTA_INIT_COUNT
	.align		4
        /*0044*/ 	.byte	0x02, 0x4a
	.zero		1
	.zero		1


	//----- nvinfo : EIATTR_EXIT_INSTR_OFFSETS
	.align		4
        /*0048*/ 	.byte	0x04, 0x1c
        /*004a*/ 	.short	(.L_37 - .L_36)


	//   ....[0]....
.L_36:
        /*004c*/ 	.word	0x00000070


	//   ....[1]....
        /*0050*/ 	.word	0x000004c0


	//----- nvinfo : EIATTR_CBANK_PARAM_SIZE
	.align		4
.L_37:
        /*0054*/ 	.byte	0x03, 0x19
        /*0056*/ 	.short	0x0014


	//----- nvinfo : EIATTR_PARAM_CBANK
	.align		4
        /*0058*/ 	.byte	0x04, 0x0a
        /*005a*/ 	.short	(.L_39 - .L_38)
	.align		4
.L_38:
        /*005c*/ 	.word	index@(.nv.constant0._Z27cuda_secp256k1_pubkey_batchPKhPhj)
        /*0060*/ 	.short	0x0380
        /*0062*/ 	.short	0x0014


	//----- nvinfo : EIATTR_SW_WAR
	.align		4
.L_39:
        /*0064*/ 	.byte	0x04, 0x36
        /*0066*/ 	.short	(.L_41 - .L_40)
.L_40:
        /*0068*/ 	.word	0x00000008
.L_41:


//--------------------- .nv.callgraph             --------------------------
	.section	.nv.callgraph,"",@"SHT_CUDA_CALLGRAPH"
	.align	4
	.sectionentsize	8
	.align		4
        /*0000*/ 	.word	0x00000000
	.align		4
        /*0004*/ 	.word	0xffffffff
	.align		4
        /*0008*/ 	.word	0x00000000
	.align		4
        /*000c*/ 	.word	0xfffffffe
	.align		4
        /*0010*/ 	.word	0x00000000
	.align		4
        /*0014*/ 	.word	0xfffffffd
	.align		4
        /*0018*/ 	.word	0x00000000
	.align		4
        /*001c*/ 	.word	0xfffffffc


//--------------------- .text._Z23cuda_bip32_derive_batchPKhPKjPhj --------------------------
	.section	.text._Z23cuda_bip32_derive_batchPKhPKjPhj,"ax",@progbits
	.align	128
        .global         _Z23cuda_bip32_derive_batchPKhPKjPhj
        .type           _Z23cuda_bip32_derive_batchPKhPKjPhj,@function
        .size           _Z23cuda_bip32_derive_batchPKhPKjPhj,(.L_x_2 - _Z23cuda_bip32_derive_batchPKhPKjPhj)
        .other          _Z23cuda_bip32_derive_batchPKhPKjPhj,@"STO_CUDA_ENTRY STV_DEFAULT"
_Z23cuda_bip32_derive_batchPKhPKjPhj:
.text._Z23cuda_bip32_derive_batchPKhPKjPhj:
[----:B------:R-:W-:Y:S01]  /*0000*/  LDC R1, c[0x0][0x37c] ;  /* 0x0000df00ff017b82 */ /* 0x000fe20000000800 */
[----:B------:R-:W0:Y:S07]  /*0010*/  S2R R3, SR_TID.X ;  /* 0x0000000000037919 */ /* 0x000e2e0000002100 */
[----:B------:R-:W0:Y:S01]  /*0020*/  S2UR UR4, SR_CTAID.X ;  /* 0x00000000000479c3 */ /* 0x000e220000002500 */
[----:B------:R-:W1:Y:S07]  /*0030*/  LDCU UR5, c[0x0][0x398] ;  /* 0x00007300ff0577ac */ /* 0x000e6e0008000800 */
[----:B------:R-:W0:Y:S02]  /*0040*/  LDC R4, c[0x0][0x360] ;  /* 0x0000d800ff047b82 */ /* 0x000e240000000800 */
[----:B0-----:R-:W-:-:S05]  /*0050*/  IMAD R4, R4, UR4, R3 ;  /* 0x0000000404047c24 */ /* 0x001fca000f8e0203 */
[----:B-1----:R-:W-:-:S13]  /*0060*/  ISETP.GE.U32.AND P0, PT, R4, UR5, PT ;  /* 0x0000000504007c0c */ /* 0x002fda000bf06070 */
[----:B------:R-:W-:Y:S05]  /*0070*/  @P0 EXIT ;  /* 0x000000000000094d */ /* 0x000fea0003800000 */
[----:B------:R-:W0:Y:S01]  /*0080*/  LDCU.64 UR6, c[0x0][0x380] ;  /* 0x00007000ff0677ac */ /* 0x000e220008000a00 */
[----:B------:R-:W1:Y:S01]  /*0090*/  LDCU.64 UR4, c[0x0][0x358] ;  /* 0x00006b00ff0477ac */ /* 0x000e620008000a00 */
[----:B0-----:R-:W-:-:S05]  /*00a0*/  LEA R2, P0, R4, UR6, 0x6 ;  /* 0x0000000604027c11 */ /* 0x001fca000f8030ff */
[----:B------:R-:W-:Y:S01]  /*00b0*/  IMAD.X R3, RZ, RZ, UR7, P0 ;  /* 0x00000007ff037e24 */ /* 0x000fe200080e06ff */
[----:B------:R-:W0:Y:S04]  /*00c0*/  LDCU.64 UR6, c[0x0][0x390] ;  /* 0x00007200ff0677ac */ /* 0x000e280008000a00 */
[----:B-1----:R-:W2:Y:S01]  /*00d0*/  LDG.E.U8 R7, desc[UR4][R2.64] ;  /* 0x0000000402077981 */ /* 0x002ea2000c1e1100 */
[----:B0-----:R-:W-:-:S05]  /*00e0*/  LEA R4, P0, R4, UR6, 0x5 ;  /* 0x0000000604047c11 */ /* 0x001fca000f8028ff */
[----:B------:R-:W-:-:S05]  /*00f0*/  IMAD.X R5, RZ, RZ, UR7, P0 ;  /* 0x00000007ff057e24 */ /* 0x000fca00080e06ff */
[----:B--2---:R0:W-:Y:S04]  /*0100*/  STG.E.U8 desc[UR4][R4.64], R7 ;  /* 0x0000000704007986 */ /* 0x0041e8000c101104 */
[----:B------:R-:W2:Y:S04]  /*0110*/  LDG.E.U8 R9, desc[UR4][R2.64+0x1] ;  /* 0x0000010402097981 */ /* 0x000ea8000c1e1100 */
[----:B--2---:R1:W-:Y:S04]  /*0120*/  STG.E.U8 desc[UR4][R4.64+0x1], R9 ;  /* 0x0000010904007986 */ /* 0x0043e8000c101104 */
[----:B------:R-:W2:Y:S04]  /*0130*/  LDG.E.U8 R11, desc[UR4][R2.64+0x2] ;  /* 0x00000204020b7981 */ /* 0x000ea8000c1e1100 */
[----:B--2---:R2:W-:Y:S04]  /*0140*/  STG.E.U8 desc[UR4][R4.64+0x2], R11 ;  /* 0x0000020b04007986 */ /* 0x0045e8000c101104 */
[----:B------:R-:W3:Y:S04]  /*0150*/  LDG.E.U8 R13, desc[UR4][R2.64+0x3] ;  /* 0x00000304020d7981 */ /* 0x000ee8000c1e1100 */
[----:B---3--:R3:W-:Y:S04]  /*0160*/  STG.E.U8 desc[UR4][R4.64+0x3], R13 ;  /* 0x0000030d04007986 */ /* 0x0087e8000c101104 */
[----:B------:R-:W4:Y:S04]  /*0170*/  LDG.E.U8 R15, desc[UR4][R2.64+0x4] ;  /* 0x00000404020f7981 */ /* 0x000f28000c1e1100 */
[----:B----4-:R4:W-:Y:S04]  /*0180*/  STG.E.U8 desc[UR4][R4.64+0x4], R15 ;  /* 0x0000040f04007986 */ /* 0x0109e8000c101104 */
[----:B------:R-:W5:Y:S04]  /*0190*/  LDG.E.U8 R17, desc[UR4][R2.64+0x5] ;  /* 0x0000050402117981 */ /* 0x000f68000c1e1100 */
[----:B-----5:R5:W-:Y:S04]  /*01a0*/  STG.E.U8 desc[UR4][R4.64+0x5], R17 ;  /* 0x0000051104007986 */ /* 0x020be8000c101104 */
[----:B0-----:R-:W2:Y:S04]  /*01b0*/  LDG.E.U8 R7, desc[UR4][R2.64+0x6] ;  /* 0x0000060402077981 */ /* 0x001ea8000c1e1100 */
[----:B--2---:R0:W-:Y:S04]  /*01c0*/  STG.E.U8 desc[UR4][R4.64+0x6], R7 ;  /* 0x0000060704007986 */ /* 0x0041e8000c101104 */
[----:B-1----:R-:W2:Y:S04]  /*01d0*/  LDG.E.U8 R9, desc[UR4][R2.64+0x7] ;  /* 0x0000070402097981 */ /* 0x002ea8000c1e1100 */
[----:B--2---:R1:W-:Y:S04]  /*01e0*/  STG.E.U8 desc[UR4][R4.64+0x7], R9 ;  /* 0x0000070904007986 */ /* 0x0043e8000c101104 */
[----:B------:R-:W2:Y:S04]  /*01f0*/  LDG.E.U8 R11, desc[UR4][R2.64+0x8] ;  /* 0x00000804020b7981 */ /* 0x000ea8000c1e1100 */
[----:B--2---:R2:W-:Y:S04]  /*0200*/  STG.E.U8 desc[UR4][R4.64+0x8], R11 ;  /* 0x0000080b04007986 */ /* 0x0045e8000c101104 */
[----:B---3--:R-:W3:Y:S04]  /*0210*/  LDG.E.U8 R13, desc[UR4][R2.64+0x9] ;  /* 0x00000904020d7981 */ /* 0x008ee8000c1e1100 */
[----:B---3--:R3:W-:Y:S04]  /*0220*/  STG.E.U8 desc[UR4][R4.64+0x9], R13 ;  /* 0x0000090d04007986 */ /* 0x0087e8000c101104 */
[----:B----4-:R-:W4:Y:S04]  /*0230*/  LDG.E.U8 R15, desc[UR4][R2.64+0xa] ;  /* 0x00000a04020f7981 */ /* 0x010f28000c1e1100 */
[----:B----4-:R4:W-:Y:S04]  /*0240*/  STG.E.U8 desc[UR4][R4.64+0xa], R15 ;  /* 0x00000a0f04007986 */ /* 0x0109e8000c101104 */
[----:B-----5:R-:W5:Y:S04]  /*0250*/  LDG.E.U8 R17, desc[UR4][R2.64+0xb] ;  /* 0x00000b0402117981 */ /* 0x020f68000c1e1100 */
        /* <DEDUP_REMOVED lines=30> */
[----:B--2---:R-:W-:Y:S04]  /*0440*/  STG.E.U8 desc[UR4][R4.64+0x1a], R11 ;  /* 0x00001a0b04007986 */ /* 0x004fe8000c101104 */
[----:B---3--:R-:W2:Y:S04]  /*0450*/  LDG.E.U8 R13, desc[UR4][R2.64+0x1b] ;  /* 0x00001b04020d7981 */ /* 0x008ea8000c1e1100 */
[----:B--2---:R-:W-:Y:S04]  /*0460*/  STG.E.U8 desc[UR4][R4.64+0x1b], R13 ;  /* 0x00001b0d04007986 */ /* 0x004fe8000c101104 */
[----:B----4-:R-:W2:Y:S04]  /*0470*/  LDG.E.U8 R15, desc[UR4][R2.64+0x1c] ;  /* 0x00001c04020f7981 */ /* 0x010ea8000c1e1100 */
[----:B--2---:R-:W-:Y:S04]  /*0480*/  STG.E.U8 desc[UR4][R4.64+0x1c], R15 ;  /* 0x00001c0f04007986 */ /* 0x004fe8000c101104 */
[----:B-----5:R-:W2:Y:S04]  /*0490*/  LDG.E.U8 R17, desc[UR4][R2.64+0x1d] ;  /* 0x00001d0402117981 */ /* 0x020ea8000c1e1100 */
[----:B--2---:R-:W-:Y:S04]  /*04a0*/  STG.E.U8 desc[UR4][R4.64+0x1d], R17 ;  /* 0x00001d1104007986 */ /* 0x004fe8000c101104 */
[----:B0-----:R-:W2:Y:S04]  /*04b0*/  LDG.E.U8 R7, desc[UR4][R2.64+0x1e] ;  /* 0x00001e0402077981 */ /* 0x001ea8000c1e1100 */
[----:B--2---:R-:W-:Y:S04]  /*04c0*/  STG.E.U8 desc[UR4][R4.64+0x1e], R7 ;  /* 0x00001e0704007986 */ /* 0x004fe8000c101104 */
[----:B-1----:R-:W2:Y:S04]  /*04d0*/  LDG.E.U8 R9, desc[UR4][R2.64+0x1f] ;  /* 0x00001f0402097981 */ /* 0x002ea8000c1e1100 */
[----:B--2---:R-:W-:Y:S01]  /*04e0*/  STG.E.U8 desc[UR4][R4.64+0x1f], R9 ;  /* 0x00001f0904007986 */ /* 0x004fe2000c101104 */
[----:B------:R-:W-:Y:S05]  /*04f0*/  EXIT ;  /* 0x000000000000794d */ /* 0x000fea0003800000 */
.L_x_0:
[----:B------:R-:W-:-:S00]  /*0500*/  BRA `(.L_x_0) ;  /* 0xfffffffc00fc7947 */ /* 0x000fc0000383ffff */
[----:B------:R-:W-:-:S00]  /*0510*/  NOP ;  /* 0x0000000000007918 */ /* 0x000fc00000000000 */
        /* <DEDUP_REMOVED lines=14> */
.L_x_2:


//--------------------- .text._Z27cuda_secp256k1_pubkey_batchPKhPhj --------------------------
	.section	.text._Z27cuda_secp256k1_pubkey_batchPKhPhj,"ax",@progbits
	.align	128
        .global         _Z27cuda_secp256k1_pubkey_batchPKhPhj
        .type           _Z27cuda_secp256k1_pubkey_batchPKhPhj,@function
        .size           _Z27cuda_secp256k1_pubkey_batchPKhPhj,(.L_x_3 - _Z27cuda_secp256k1_pubkey_batchPKhPhj)
        .other          _Z27cuda_secp256k1_pubkey_batchPKhPhj,@"STO_CUDA_ENTRY STV_DEFAULT"
_Z27cuda_secp256k1_pubkey_batchPKhPhj:
.text._Z27cuda_secp256k1_pubkey_batchPKhPhj:
        /* <DEDUP_REMOVED lines=10> */
[----:B0-----:R-:W-:-:S04]  /*00a0*/  LEA R2, P0, R2, UR6, 0x6 ;  /* 0x0000000602027c11 */ /* 0x001fc8000f8030ff */
[----:B------:R-:W-:-:S05]  /*00b0*/  IADD3.X R3, PT, PT, RZ, UR7, RZ, P0, !PT ;  /* 0x00000007ff037c10 */ /* 0x000fca00087fe4ff */
[----:B-1----:R-:W-:Y:S04]  /*00c0*/  STG.E.U8 desc[UR4][R2.64], RZ ;  /* 0x000000ff02007986 */ /* 0x002fe8000c101104 */
[----:B------:R-:W-:Y:S04]  /*00d0*/  STG.E.U8 desc[UR4][R2.64+0x1], RZ ;  /* 0x000001ff02007986 */ /* 0x000fe8000c101104 */
        /* <DEDUP_REMOVED lines=61> */
[----:B------:R-:W-:Y:S01]  /*04b0*/  STG.E.U8 desc[UR4][R2.64+0x3f], RZ ;  /* 0x00003fff02007986 */ /* 0x000fe2000c101104 */
[----:B------:R-:W-:Y:S05]  /*04c0*/  EXIT ;  /* 0x000000000000794d */ /* 0x000fea0003800000 */
.L_x_1:
        /* <DEDUP_REMOVED lines=11> */
.L_x_3:


//--------------------- .nv.shared.reserved.0     --------------------------
	.section	.nv.shared.reserved.0,"aw",@nobits
	.weak		__nv_reservedSMEM_offset_0_alias
	.size		__nv_reservedSMEM_offset_0_alias, 0, 64
	.other		__nv_reservedSMEM_offset_0_alias,@"STO_CUDA_RESERVED_SHARED STV_DEFAULT"
__nv_reservedSMEM_offset_0_alias:
	.zero		0
	.zero		64


//--------------------- .nv.constant0._Z23cuda_bip32_derive_batchPKhPKjPhj --------------------------
	.section	.nv.constant0._Z23cuda_bip32_derive_batchPKhPKjPhj,"a",@progbits
	.sectionflags	@""
	.align	4
.nv.constant0._Z23cuda_bip32_derive_batchPKhPKjPhj:
	.zero		924


//--------------------- .nv.constant0._Z27cuda_secp256k1_pubkey_batchPKhPhj --------------------------
	.section	.nv.constant0._Z27cuda_secp256k1_pubkey_batchPKhPhj,"a",@progbits
	.sectionflags	@""
	.align	4
.nv.constant0._Z27cuda_secp256k1_pubkey_batchPKhPhj:
	.zero		916


//--------------------- SYMBOLS --------------------------

	.type		.nv.reservedSmem.offset0,@object
	.size		.nv.reservedSmem.offset0,0x4
